//
// Generated by NVIDIA NVVM Compiler
//
// Compiler Build ID: CL-36424714
// Cuda compilation tools, release 13.0, V13.0.88
// Based on NVVM 20.0.0
//

.version 9.0
.target sm_100
.address_size 64

	// .globl	_Z28matrix_multiplication_kernelI6__halffLi16ELi16ELi16EN6nvcuda4wmma9col_majorENS2_9row_majorEEviiiPKT_iS7_iPT0_iff

.visible .entry _Z28matrix_multiplication_kernelI6__halffLi16ELi16ELi16EN6nvcuda4wmma9col_majorENS2_9row_majorEEviiiPKT_iS7_iPT0_iff(
	.param .u32 _Z28matrix_multiplication_kernelI6__halffLi16ELi16ELi16EN6nvcuda4wmma9col_majorENS2_9row_majorEEviiiPKT_iS7_iPT0_iff_param_0,
	.param .u32 _Z28matrix_multiplication_kernelI6__halffLi16ELi16ELi16EN6nvcuda4wmma9col_majorENS2_9row_majorEEviiiPKT_iS7_iPT0_iff_param_1,
	.param .u32 _Z28matrix_multiplication_kernelI6__halffLi16ELi16ELi16EN6nvcuda4wmma9col_majorENS2_9row_majorEEviiiPKT_iS7_iPT0_iff_param_2,
	.param .u64 .ptr .align 1 _Z28matrix_multiplication_kernelI6__halffLi16ELi16ELi16EN6nvcuda4wmma9col_majorENS2_9row_majorEEviiiPKT_iS7_iPT0_iff_param_3,
	.param .u32 _Z28matrix_multiplication_kernelI6__halffLi16ELi16ELi16EN6nvcuda4wmma9col_majorENS2_9row_majorEEviiiPKT_iS7_iPT0_iff_param_4,
	.param .u64 .ptr .align 1 _Z28matrix_multiplication_kernelI6__halffLi16ELi16ELi16EN6nvcuda4wmma9col_majorENS2_9row_majorEEviiiPKT_iS7_iPT0_iff_param_5,
	.param .u32 _Z28matrix_multiplication_kernelI6__halffLi16ELi16ELi16EN6nvcuda4wmma9col_majorENS2_9row_majorEEviiiPKT_iS7_iPT0_iff_param_6,
	.param .u64 .ptr .align 1 _Z28matrix_multiplication_kernelI6__halffLi16ELi16ELi16EN6nvcuda4wmma9col_majorENS2_9row_majorEEviiiPKT_iS7_iPT0_iff_param_7,
	.param .u32 _Z28matrix_multiplication_kernelI6__halffLi16ELi16ELi16EN6nvcuda4wmma9col_majorENS2_9row_majorEEviiiPKT_iS7_iPT0_iff_param_8,
	.param .f32 _Z28matrix_multiplication_kernelI6__halffLi16ELi16ELi16EN6nvcuda4wmma9col_majorENS2_9row_majorEEviiiPKT_iS7_iPT0_iff_param_9,
	.param .f32 _Z28matrix_multiplication_kernelI6__halffLi16ELi16ELi16EN6nvcuda4wmma9col_majorENS2_9row_majorEEviiiPKT_iS7_iPT0_iff_param_10
)
{
	.reg .pred 	%p<6>;
	.reg .b32 	%r<163>;
	.reg .b32 	%f<153>;
	.reg .b64 	%rd<56>;

	ld.param.u32 	%r46, [_Z28matrix_multiplication_kernelI6__halffLi16ELi16ELi16EN6nvcuda4wmma9col_majorENS2_9row_majorEEviiiPKT_iS7_iPT0_iff_param_2];
	ld.param.u64 	%rd5, [_Z28matrix_multiplication_kernelI6__halffLi16ELi16ELi16EN6nvcuda4wmma9col_majorENS2_9row_majorEEviiiPKT_iS7_iPT0_iff_param_3];
	ld.param.u32 	%r47, [_Z28matrix_multiplication_kernelI6__halffLi16ELi16ELi16EN6nvcuda4wmma9col_majorENS2_9row_majorEEviiiPKT_iS7_iPT0_iff_param_4];
	ld.param.u64 	%rd6, [_Z28matrix_multiplication_kernelI6__halffLi16ELi16ELi16EN6nvcuda4wmma9col_majorENS2_9row_majorEEviiiPKT_iS7_iPT0_iff_param_5];
	ld.param.u32 	%r48, [_Z28matrix_multiplication_kernelI6__halffLi16ELi16ELi16EN6nvcuda4wmma9col_majorENS2_9row_majorEEviiiPKT_iS7_iPT0_iff_param_6];
	cvta.to.global.u64 	%rd1, %rd6;
	cvta.to.global.u64 	%rd2, %rd5;
	mov.u32 	%r50, %ctaid.x;
	mov.u32 	%r51, %ntid.x;
	mov.u32 	%r52, %tid.x;
	mad.lo.s32 	%r53, %r50, %r51, %r52;
	shr.u32 	%r1, %r53, 5;
	mov.u32 	%r54, %ctaid.y;
	mov.u32 	%r55, %ntid.y;
	mov.u32 	%r56, %tid.y;
	mad.lo.s32 	%r2, %r54, %r55, %r56;
	setp.eq.s32 	%p1, %r46, 0;
	mov.f32 	%f145, 0f00000000;
	mov.f32 	%f146, %f145;
	mov.f32 	%f147, %f145;
	mov.f32 	%f148, %f145;
	mov.f32 	%f149, %f145;
	mov.f32 	%f150, %f145;
	mov.f32 	%f151, %f145;
	mov.f32 	%f152, %f145;
	@%p1 bra 	$L__BB0_7;
	shl.b32 	%r58, %r1, 4;
	cvt.u64.u32 	%rd3, %r58;
	add.s32 	%r59, %r46, -1;
	shr.u32 	%r60, %r59, 4;
	add.s32 	%r3, %r60, 1;
	and.b32  	%r4, %r3, 3;
	setp.lt.u32 	%p2, %r46, 49;
	mov.b32 	%r159, 0;
	mov.f32 	%f145, 0f00000000;
	@%p2 bra 	$L__BB0_4;
	mul.lo.s32 	%r157, %r48, 48;
	shl.b32 	%r6, %r48, 6;
	shl.b32 	%r156, %r48, 5;
	shl.b32 	%r155, %r48, 4;
	mul.lo.s32 	%r153, %r47, 48;
	shl.b32 	%r10, %r47, 6;
	shl.b32 	%r152, %r47, 5;
	shl.b32 	%r151, %r47, 4;
	and.b32  	%r62, %r3, 536870908;
	neg.s32 	%r149, %r62;
	mov.f32 	%f145, 0f00000000;
	mov.b32 	%r150, 0;
	mov.u32 	%r154, %r150;
	mov.f32 	%f146, %f145;
	mov.f32 	%f147, %f145;
	mov.f32 	%f148, %f145;
	mov.f32 	%f149, %f145;
	mov.f32 	%f150, %f145;
	mov.f32 	%f151, %f145;
	mov.f32 	%f152, %f145;
	mov.u32 	%r159, %r150;
$L__BB0_3:
	cvt.u64.u32 	%rd7, %r150;
	add.s64 	%rd8, %rd7, %rd3;
	shl.b64 	%rd9, %rd8, 1;
	add.s64 	%rd10, %rd2, %rd9;
	cvt.u64.u32 	%rd11, %r154;
	shl.b32 	%r63, %r2, 4;
	cvt.u64.u32 	%rd12, %r63;
	add.s64 	%rd13, %rd11, %rd12;
	shl.b64 	%rd14, %rd13, 1;
	add.s64 	%rd15, %rd1, %rd14;
	wmma.load.a.sync.aligned.col.m16n16k16.global.f16 	{%r64, %r65, %r66, %r67, %r68, %r69, %r70, %r71}, [%rd10], %r47;
	wmma.load.b.sync.aligned.row.m16n16k16.global.f16 	{%r72, %r73, %r74, %r75, %r76, %r77, %r78, %r79}, [%rd15], %r48;
	wmma.mma.sync.aligned.col.row.m16n16k16.f32.f32 {%f63, %f64, %f65, %f66, %f67, %f68, %f69, %f70}, {%r64, %r65, %r66, %r67, %r68, %r69, %r70, %r71}, {%r72, %r73, %r74, %r75, %r76, %r77, %r78, %r79}, {%f152, %f151, %f150, %f149, %f148, %f147, %f146, %f145};
	cvt.u64.u32 	%rd16, %r151;
	add.s64 	%rd17, %rd16, %rd3;
	shl.b64 	%rd18, %rd17, 1;
	add.s64 	%rd19, %rd2, %rd18;
	cvt.u64.u32 	%rd20, %r155;
	add.s64 	%rd21, %rd20, %rd12;
	shl.b64 	%rd22, %rd21, 1;
	add.s64 	%rd23, %rd1, %rd22;
	wmma.load.a.sync.aligned.col.m16n16k16.global.f16 	{%r80, %r81, %r82, %r83, %r84, %r85, %r86, %r87}, [%rd19], %r47;
	wmma.load.b.sync.aligned.row.m16n16k16.global.f16 	{%r88, %r89, %r90, %r91, %r92, %r93, %r94, %r95}, [%rd23], %r48;
	wmma.mma.sync.aligned.col.row.m16n16k16.f32.f32 {%f71, %f72, %f73, %f74, %f75, %f76, %f77, %f78}, {%r80, %r81, %r82, %r83, %r84, %r85, %r86, %r87}, {%r88, %r89, %r90, %r91, %r92, %r93, %r94, %r95}, {%f63, %f64, %f65, %f66, %f67, %f68, %f69, %f70};
	cvt.u64.u32 	%rd24, %r152;
	add.s64 	%rd25, %rd24, %rd3;
	shl.b64 	%rd26, %rd25, 1;
	add.s64 	%rd27, %rd2, %rd26;
	cvt.u64.u32 	%rd28, %r156;
	add.s64 	%rd29, %rd28, %rd12;
	shl.b64 	%rd30, %rd29, 1;
	add.s64 	%rd31, %rd1, %rd30;
	wmma.load.a.sync.aligned.col.m16n16k16.global.f16 	{%r96, %r97, %r98, %r99, %r100, %r101, %r102, %r103}, [%rd27], %r47;
	wmma.load.b.sync.aligned.row.m16n16k16.global.f16 	{%r104, %r105, %r106, %r107, %r108, %r109, %r110, %r111}, [%rd31], %r48;
	wmma.mma.sync.aligned.col.row.m16n16k16.f32.f32 {%f79, %f80, %f81, %f82, %f83, %f84, %f85, %f86}, {%r96, %r97, %r98, %r99, %r100, %r101, %r102, %r103}, {%r104, %r105, %r106, %r107, %r108, %r109, %r110, %r111}, {%f71, %f72, %f73, %f74, %f75, %f76, %f77, %f78};
	cvt.u64.u32 	%rd32, %r153;
	add.s64 	%rd33, %rd32, %rd3;
	shl.b64 	%rd34, %rd33, 1;
	add.s64 	%rd35, %rd2, %rd34;
	cvt.u64.u32 	%rd36, %r157;
	add.s64 	%rd37, %rd36, %rd12;
	shl.b64 	%rd38, %rd37, 1;
	add.s64 	%rd39, %rd1, %rd38;
	wmma.load.a.sync.aligned.col.m16n16k16.global.f16 	{%r112, %r113, %r114, %r115, %r116, %r117, %r118, %r119}, [%rd35], %r47;
	wmma.load.b.sync.aligned.row.m16n16k16.global.f16 	{%r120, %r121, %r122, %r123, %r124, %r125, %r126, %r127}, [%rd39], %r48;
	wmma.mma.sync.aligned.col.row.m16n16k16.f32.f32 {%f152, %f151, %f150, %f149, %f148, %f147, %f146, %f145}, {%r112, %r113, %r114, %r115, %r116, %r117, %r118, %r119}, {%r120, %r121, %r122, %r123, %r124, %r125, %r126, %r127}, {%f79, %f80, %f81, %f82, %f83, %f84, %f85, %f86};
	add.s32 	%r159, %r159, 64;
	add.s32 	%r157, %r157, %r6;
	add.s32 	%r156, %r156, %r6;
	add.s32 	%r155, %r155, %r6;
	add.s32 	%r154, %r154, %r6;
	add.s32 	%r153, %r153, %r10;
	add.s32 	%r152, %r152, %r10;
	add.s32 	%r151, %r151, %r10;
	add.s32 	%r150, %r150, %r10;
	add.s32 	%r149, %r149, 4;
	setp.ne.s32 	%p3, %r149, 0;
	@%p3 bra 	$L__BB0_3;
$L__BB0_4:
	setp.eq.s32 	%p4, %r4, 0;
	@%p4 bra 	$L__BB0_7;
	mul.lo.s32 	%r162, %r159, %r48;
	shl.b32 	%r36, %r48, 4;
	mul.lo.s32 	%r161, %r159, %r47;
	shl.b32 	%r38, %r47, 4;
	neg.s32 	%r160, %r4;
$L__BB0_6:
	.pragma "nounroll";
	cvt.u64.u32 	%rd40, %r161;
	add.s64 	%rd41, %rd40, %rd3;
	shl.b64 	%rd42, %rd41, 1;
	add.s64 	%rd43, %rd2, %rd42;
	cvt.u64.u32 	%rd44, %r162;
	shl.b32 	%r128, %r2, 4;
	cvt.u64.u32 	%rd45, %r128;
	add.s64 	%rd46, %rd44, %rd45;
	shl.b64 	%rd47, %rd46, 1;
	add.s64 	%rd48, %rd1, %rd47;
	wmma.load.a.sync.aligned.col.m16n16k16.global.f16 	{%r129, %r130, %r131, %r132, %r133, %r134, %r135, %r136}, [%rd43], %r47;
	wmma.load.b.sync.aligned.row.m16n16k16.global.f16 	{%r137, %r138, %r139, %r140, %r141, %r142, %r143, %r144}, [%rd48], %r48;
	wmma.mma.sync.aligned.col.row.m16n16k16.f32.f32 {%f152, %f151, %f150, %f149, %f148, %f147, %f146, %f145}, {%r129, %r130, %r131, %r132, %r133, %r134, %r135, %r136}, {%r137, %r138, %r139, %r140, %r141, %r142, %r143, %r144}, {%f152, %f151, %f150, %f149, %f148, %f147, %f146, %f145};
	add.s32 	%r162, %r162, %r36;
	add.s32 	%r161, %r161, %r38;
	add.s32 	%r160, %r160, 1;
	setp.ne.s32 	%p5, %r160, 0;
	@%p5 bra 	$L__BB0_6;
$L__BB0_7:
	ld.param.f32 	%f112, [_Z28matrix_multiplication_kernelI6__halffLi16ELi16ELi16EN6nvcuda4wmma9col_majorENS2_9row_majorEEviiiPKT_iS7_iPT0_iff_param_10];
	ld.param.f32 	%f111, [_Z28matrix_multiplication_kernelI6__halffLi16ELi16ELi16EN6nvcuda4wmma9col_majorENS2_9row_majorEEviiiPKT_iS7_iPT0_iff_param_9];
	ld.param.u32 	%r148, [_Z28matrix_multiplication_kernelI6__halffLi16ELi16ELi16EN6nvcuda4wmma9col_majorENS2_9row_majorEEviiiPKT_iS7_iPT0_iff_param_8];
	ld.param.u64 	%rd55, [_Z28matrix_multiplication_kernelI6__halffLi16ELi16ELi16EN6nvcuda4wmma9col_majorENS2_9row_majorEEviiiPKT_iS7_iPT0_iff_param_7];
	cvta.to.global.u64 	%rd49, %rd55;
	shl.b32 	%r145, %r1, 4;
	cvt.u64.u32 	%rd50, %r145;
	mul.lo.s32 	%r146, %r2, %r148;
	shl.b32 	%r147, %r146, 4;
	cvt.u64.u32 	%rd51, %r147;
	add.s64 	%rd52, %rd51, %rd50;
	shl.b64 	%rd53, %rd52, 2;
	add.s64 	%rd54, %rd49, %rd53;
	wmma.load.c.sync.aligned.col.m16n16k16.global.f32 	{%f87, %f88, %f89, %f90, %f91, %f92, %f93, %f94}, [%rd54], %r148;
	mul.f32 	%f95, %f112, %f87;
	fma.rn.f32 	%f96, %f111, %f152, %f95;
	mul.f32 	%f97, %f112, %f88;
	fma.rn.f32 	%f98, %f111, %f151, %f97;
	mul.f32 	%f99, %f112, %f89;
	fma.rn.f32 	%f100, %f111, %f150, %f99;
	mul.f32 	%f101, %f112, %f90;
	fma.rn.f32 	%f102, %f111, %f149, %f101;
	mul.f32 	%f103, %f112, %f91;
	fma.rn.f32 	%f104, %f111, %f148, %f103;
	mul.f32 	%f105, %f112, %f92;
	fma.rn.f32 	%f106, %f111, %f147, %f105;
	mul.f32 	%f107, %f112, %f93;
	fma.rn.f32 	%f108, %f111, %f146, %f107;
	mul.f32 	%f109, %f112, %f94;
	fma.rn.f32 	%f110, %f111, %f145, %f109;
	wmma.store.d.sync.aligned.col.m16n16k16.global.f32 	[%rd54], {%f96, %f98, %f100, %f102, %f104, %f106, %f108, %f110}, %r148;
	ret;

}


// ===== COMPILED SASS (sm_100) =====

	.target	sm_100

	.elftype	@"ET_EXEC"


//--------------------- .note.nv.tkinfo           --------------------------
	.section	.note.nv.tkinfo,"",@"SHT_NOTE"
	.sectionflags	@"SHF_NOTE_NV_TKINFO"
	.tkinfo
        /*0018*/ 	.word	0x00000002
        /*0030*/ 	.string	""
        /*0030*/ 	.string	"ptxas"
        /*0030*/ 	.string	"Cuda compilation tools, release 13.0, V13.0.88"
        /*0030*/ 	.string	"Build cuda_13.0.r13.0/compiler.36424714_0"
        /*0030*/ 	.string	"-arch sm_100 -m 64 "



//--------------------- .note.nv.cuinfo           --------------------------
	.section	.note.nv.cuinfo,"",@"SHT_NOTE"
	.sectionflags	@"SHF_NOTE_NV_CUINFO"
        /*0018*/ 	.short	0x0002
        /*001a*/ 	.short	0x0064
        /*001c*/ 	.short	0x0082
	.zero		2


//--------------------- .nv.info                  --------------------------
	.section	.nv.info,"",@"SHT_CUDA_INFO"
	.align	4


	//----- nvinfo : EIATTR_REGCOUNT
	.align		4
        /*0000*/ 	.byte	0x04, 0x2f
        /*0002*/ 	.short	(.L_1 - .L_0)
	.align		4
.L_0:
        /*0004*/ 	.word	index@(_Z28matrix_multiplication_kernelI6__halffLi16ELi16ELi16EN6nvcuda4wmma9col_majorENS2_9row_majorEEviiiPKT_iS7_iPT0_iff)
        /*0008*/ 	.word	0x00000020


	//----- nvinfo : EIATTR_FRAME_SIZE
	.align		4
.L_1:
        /*000c*/ 	.byte	0x04, 0x11
        /*000e*/ 	.short	(.L_3 - .L_2)
	.align		4
.L_2:
        /*0010*/ 	.word	index@(_Z28matrix_multiplication_kernelI6__halffLi16ELi16ELi16EN6nvcuda4wmma9col_majorENS2_9row_majorEEviiiPKT_iS7_iPT0_iff)
        /*0014*/ 	.word	0x00000000


	//----- nvinfo : EIATTR_MIN_STACK_SIZE
	.align		4
.L_3:
        /*0018*/ 	.byte	0x04, 0x12
        /*001a*/ 	.short	(.L_5 - .L_4)
	.align		4
.L_4:
        /*001c*/ 	.word	index@(_Z28matrix_multiplication_kernelI6__halffLi16ELi16ELi16EN6nvcuda4wmma9col_majorENS2_9row_majorEEviiiPKT_iS7_iPT0_iff)
        /*0020*/ 	.word	0x00000000
.L_5:


//--------------------- .nv.compat                --------------------------
	.section	.nv.compat,"",@"SHT_CUDA_COMPAT_INFO"
	.align	4
        /*0000*/ 	.byte	0x02, 0x09, 0x00, 0x00, 0x02, 0x02, 0x01, 0x00, 0x02, 0x05, 0x05, 0x00, 0x03, 0x07, 0x01, 0x01
        /*0010*/ 	.byte	0x02, 0x03, 0x00, 0x00, 0x02, 0x06, 0x01, 0x00, 0x04, 0x0b, 0x08, 0x00, 0x09, 0x00, 0x00, 0x00
        /*0020*/ 	.byte	0x00, 0x00, 0x00, 0x00


//--------------------- .nv.info._Z28matrix_multiplication_kernelI6__halffLi16ELi16ELi16EN6nvcuda4wmma9col_majorENS2_9row_majorEEviiiPKT_iS7_iPT0_iff --------------------------
	.section	.nv.info._Z28matrix_multiplication_kernelI6__halffLi16ELi16ELi16EN6nvcuda4wmma9col_majorENS2_9row_majorEEviiiPKT_iS7_iPT0_iff,"",@"SHT_CUDA_INFO"
	.sectionflags	@""
	.align	4


	//----- nvinfo : EIATTR_CUDA_API_VERSION
	.align		4
        /*0000*/ 	.byte	0x04, 0x37
        /*0002*/ 	.short	(.L_7 - .L_6)
.L_6:
        /*0004*/ 	.word	0x00000082


	//----- nvinfo : EIATTR_KPARAM_INFO
	.align		4
.L_7:
        /*0008*/ 	.byte	0x04, 0x17
        /*000a*/ 	.short	(.L_9 - .L_8)
.L_8:
        /*000c*/ 	.word	0x00000000
        /*0010*/ 	.short	0x000a
        /*0012*/ 	.short	0x0040
        /*0014*/ 	.byte	0x00, 0xf0, 0x11, 0x00


	//----- nvinfo : EIATTR_KPARAM_INFO
	.align		4
.L_9:
        /*0018*/ 	.byte	0x04, 0x17
        /*001a*/ 	.short	(.L_11 - .L_10)
.L_10:
        /*001c*/ 	.word	0x00000000
        /*0020*/ 	.short	0x0009
        /*0022*/ 	.short	0x003c
        /*0024*/ 	.byte	0x00, 0xf0, 0x11, 0x00


	//----- nvinfo : EIATTR_KPARAM_INFO
	.align		4
.L_11:
        /*0028*/ 	.byte	0x04, 0x17
        /*002a*/ 	.short	(.L_13 - .L_12)
.L_12:
        /*002c*/ 	.word	0x00000000
        /*0030*/ 	.short	0x0008
        /*0032*/ 	.short	0x0038
        /*0034*/ 	.byte	0x00, 0xf0, 0x11, 0x00


	//----- nvinfo : EIATTR_KPARAM_INFO
	.align		4
.L_13:
        /*0038*/ 	.byte	0x04, 0x17
        /*003a*/ 	.short	(.L_15 - .L_14)
.L_14:
        /*003c*/ 	.word	0x00000000
        /*0040*/ 	.short	0x0007
        /*0042*/ 	.short	0x0030
        /*0044*/ 	.byte	0x00, 0xf5, 0x21, 0x00


	//----- nvinfo : EIATTR_KPARAM_INFO
	.align		4
.L_15:
        /*0048*/ 	.byte	0x04, 0x17
        /*004a*/ 	.short	(.L_17 - .L_16)
.L_16:
        /*004c*/ 	.word	0x00000000
        /*0050*/ 	.short	0x0006
        /*0052*/ 	.short	0x0028
        /*0054*/ 	.byte	0x00, 0xf0, 0x11, 0x00


	//----- nvinfo : EIATTR_KPARAM_INFO
	.align		4
.L_17:
        /*0058*/ 	.byte	0x04, 0x17
        /*005a*/ 	.short	(.L_19 - .L_18)
.L_18:
        /*005c*/ 	.word	0x00000000
        /*0060*/ 	.short	0x0005
        /*0062*/ 	.short	0x0020
        /*0064*/ 	.byte	0x00, 0xf5, 0x21, 0x00


	//----- nvinfo : EIATTR_KPARAM_INFO
	.align		4
.L_19:
        /*0068*/ 	.byte	0x04, 0x17
        /*006a*/ 	.short	(.L_21 - .L_20)
.L_20:
        /*006c*/ 	.word	0x00000000
        /*0070*/ 	.short	0x0004
        /*0072*/ 	.short	0x0018
        /*0074*/ 	.byte	0x00, 0xf0, 0x11, 0x00


	//----- nvinfo : EIATTR_KPARAM_INFO
	.align		4
.L_21:
        /*0078*/ 	.byte	0x04, 0x17
        /*007a*/ 	.short	(.L_23 - .L_22)
.L_22:
        /*007c*/ 	.word	0x00000000
        /*0080*/ 	.short	0x0003
        /*0082*/ 	.short	0x0010
        /*0084*/ 	.byte	0x00, 0xf5, 0x21, 0x00


	//----- nvinfo : EIATTR_KPARAM_INFO
	.align		4
.L_23:
        /*0088*/ 	.byte	0x04, 0x17
        /*008a*/ 	.short	(.L_25 - .L_24)
.L_24:
        /*008c*/ 	.word	0x00000000
        /*0090*/ 	.short	0x0002
        /*0092*/ 	.short	0x0008
        /*0094*/ 	.byte	0x00, 0xf0, 0x11, 0x00


	//----- nvinfo : EIATTR_KPARAM_INFO
	.align		4
.L_25:
        /*0098*/ 	.byte	0x04, 0x17
        /*009a*/ 	.short	(.L_27 - .L_26)
.L_26:
        /*009c*/ 	.word	0x00000000
        /*00a0*/ 	.short	0x0001
        /*00a2*/ 	.short	0x0004
        /*00a4*/ 	.byte	0x00, 0xf0, 0x11, 0x00


	//----- nvinfo : EIATTR_KPARAM_INFO
	.align		4
.L_27:
        /*00a8*/ 	.byte	0x04, 0x17
        /*00aa*/ 	.short	(.L_29 - .L_28)
.L_28:
        /*00ac*/ 	.word	0x00000000
        /*00b0*/ 	.short	0x0000
        /*00b2*/ 	.short	0x0000
        /*00b4*/ 	.byte	0x00, 0xf0, 0x11, 0x00


	//----- nvinfo : EIATTR_SPARSE_MMA_MASK
	.align		4
.L_29:
        /*00b8*/ 	.byte	0x03, 0x50
        /*00ba*/ 	.short	0x0000


	//----- nvinfo : EIATTR_WMMA_USED
	.align		4
        /*00bc*/ 	.byte	0x01, 0x2b
	.zero		2


	//----- nvinfo : EIATTR_MAXREG_COUNT
	.align		4
        /*00c0*/ 	.byte	0x03, 0x1b
        /*00c2*/ 	.short	0x00ff


	//----- nvinfo : EIATTR_MERCURY_ISA_VERSION
	.align		4
        /*00c4*/ 	.byte	0x03, 0x5f
        /*00c6*/ 	.short	0x0101


	//----- nvinfo : EIATTR_VRC_CTA_INIT_COUNT
	.align		4
        /*00c8*/ 	.byte	0x02, 0x4a
	.zero		1
	.zero		1


	//----- nvinfo : EIATTR_EXIT_INSTR_OFFSETS
	.align		4
        /*00cc*/ 	.byte	0x04, 0x1c
        /*00ce*/ 	.short	(.L_31 - .L_30)


	//   ....[0]....
.L_30:
        /*00d0*/ 	.word	0x00001420


	//----- nvinfo : EIATTR_CBANK_PARAM_SIZE
	.align		4
.L_31:
        /*00d4*/ 	.byte	0x03, 0x19
        /*00d6*/ 	.short	0x0044


	//----- nvinfo : EIATTR_PARAM_CBANK
	.align		4
        /*00d8*/ 	.byte	0x04, 0x0a
        /*00da*/ 	.short	(.L_33 - .L_32)
	.align		4
.L_32:
        /*00dc*/ 	.word	index@(.nv.constant0._Z28matrix_multiplication_kernelI6__halffLi16ELi16ELi16EN6nvcuda4wmma9col_majorENS2_9row_majorEEviiiPKT_iS7_iPT0_iff)
        /*00e0*/ 	.short	0x0380
        /*00e2*/ 	.short	0x0044


	//----- nvinfo : EIATTR_SW_WAR
	.align		4
.L_33:
        /*00e4*/ 	.byte	0x04, 0x36
        /*00e6*/ 	.short	(.L_35 - .L_34)
.L_34:
        /*00e8*/ 	.word	0x00000008
.L_35:


//--------------------- .nv.callgraph             --------------------------
	.section	.nv.callgraph,"",@"SHT_CUDA_CALLGRAPH"
	.align	4
	.sectionentsize	8
	.align		4
        /*0000*/ 	.word	0x00000000
	.align		4
        /*0004*/ 	.word	0xffffffff
	.align		4
        /*0008*/ 	.word	0x00000000
	.align		4
        /*000c*/ 	.word	0xfffffffe
	.align		4
        /*0010*/ 	.word	0x00000000
	.align		4
        /*0014*/ 	.word	0xfffffffd
	.align		4
        /*0018*/ 	.word	0x00000000
	.align		4
        /*001c*/ 	.word	0xfffffffc


//--------------------- .text._Z28matrix_multiplication_kernelI6__halffLi16ELi16ELi16EN6nvcuda4wmma9col_majorENS2_9row_majorEEviiiPKT_iS7_iPT0_iff --------------------------
	.section	.text._Z28matrix_multiplication_kernelI6__halffLi16ELi16ELi16EN6nvcuda4wmma9col_majorENS2_9row_majorEEviiiPKT_iS7_iPT0_iff,"ax",@progbits
	.align	128
        .global         _Z28matrix_multiplication_kernelI6__halffLi16ELi16ELi16EN6nvcuda4wmma9col_majorENS2_9row_majorEEviiiPKT_iS7_iPT0_iff
        .type           _Z28matrix_multiplication_kernelI6__halffLi16ELi16ELi16EN6nvcuda4wmma9col_majorENS2_9row_majorEEviiiPKT_iS7_iPT0_iff,@function
        .size           _Z28matrix_multiplication_kernelI6__halffLi16ELi16ELi16EN6nvcuda4wmma9col_majorENS2_9row_majorEEviiiPKT_iS7_iPT0_iff,(.L_x_5 - _Z28matrix_multiplication_kernelI6__halffLi16ELi16ELi16EN6nvcuda4wmma9col_majorENS2_9row_majorEEviiiPKT_iS7_iPT0_iff)
        .other          _Z28matrix_multiplication_kernelI6__halffLi16ELi16ELi16EN6nvcuda4wmma9col_majorENS2_9row_majorEEviiiPKT_iS7_iPT0_iff,@"STO_CUDA_ENTRY STV_DEFAULT"
_Z28matrix_multiplication_kernelI6__halffLi16ELi16ELi16EN6nvcuda4wmma9col_majorENS2_9row_majorEEviiiPKT_iS7_iPT0_iff:
.text._Z28matrix_multiplication_kernelI6__halffLi16ELi16ELi16EN6nvcuda4wmma9col_majorENS2_9row_majorEEviiiPKT_iS7_iPT0_iff:
[----:B------:R-:W-:Y:S01]  /*0000*/  LDC R1, c[0x0][0x37c] ;  /* 0x0000df00ff017b82 */ /* 0x000fe20000000800 */
[----:B------:R-:W0:Y:S07]  /*0010*/  S2R R3, SR_TID.X ;  /* 0x0000000000037919 */ /* 0x000e2e0000002100 */
[----:B------:R-:W0:Y:S01]  /*0020*/  S2UR UR4, SR_CTAID.X ;  /* 0x00000000000479c3 */ /* 0x000e220000002500 */
[----:B------:R-:W1:Y:S01]  /*0030*/  LDCU UR6, c[0x0][0x388] ;  /* 0x00007100ff0677ac */ /* 0x000e620008000800 */
[----:B------:R-:W-:Y:S01]  /*0040*/  CS2R R10, SRZ ;  /* 0x00000000000a7805 */ /* 0x000fe2000001ff00 */
[----:B------:R-:W2:Y:S01]  /*0050*/  S2R R0, SR_TID.Y ;  /* 0x0000000000007919 */ /* 0x000ea20000002200 */
[----:B------:R-:W-:-:S02]  /*0060*/  CS2R R8, SRZ ;  /* 0x0000000000087805 */ /* 0x000fc4000001ff00 */
[----:B------:R-:W-:Y:S02]  /*0070*/  CS2R R6, SRZ ;  /* 0x0000000000067805 */ /* 0x000fe4000001ff00 */
[----:B------:R-:W-:Y:S01]  /*0080*/  CS2R R4, SRZ ;  /* 0x0000000000047805 */ /* 0x000fe2000001ff00 */
[----:B------:R-:W3:Y:S01]  /*0090*/  LDCU.64 UR16, c[0x0][0x358] ;  /* 0x00006b00ff1077ac */ /* 0x000ee20008000a00 */
[----:B------:R-:W0:Y:S08]  /*00a0*/  LDC R24, c[0x0][0x360] ;  /* 0x0000d800ff187b82 */ /* 0x000e300000000800 */
[----:B------:R-:W2:Y:S01]  /*00b0*/  S2UR UR5, SR_CTAID.Y ;  /* 0x00000000000579c3 */ /* 0x000ea20000002600 */
[----:B-1----:R-:W-:-:S07]  /*00c0*/  UISETP.NE.AND UP0, UPT, UR6, URZ, UPT ;  /* 0x000000ff0600728c */ /* 0x002fce000bf05270 */
[----:B------:R-:W2:Y:S01]  /*00d0*/  LDC R21, c[0x0][0x364] ;  /* 0x0000d900ff157b82 */ /* 0x000ea20000000800 */
[----:B0-----:R-:W-:-:S05]  /*00e0*/  IMAD R24, R24, UR4, R3 ;  /* 0x0000000418187c24 */ /* 0x001fca000f8e0203 */
[----:B------:R-:W-:Y:S01]  /*00f0*/  SHF.R.U32.HI R24, RZ, 0x5, R24 ;  /* 0x00000005ff187819 */ /* 0x000fe20000011618 */
[----:B--2---:R-:W-:Y:S01]  /*0100*/  IMAD R21, R21, UR5, R0 ;  /* 0x0000000515157c24 */ /* 0x004fe2000f8e0200 */
[----:B---3--:R-:W-:Y:S06]  /*0110*/  BRA.U !UP0, `(.L_x_0) ;  /* 0x0000000d08e07547 */ /* 0x008fec000b800000 */
[----:B------:R-:W-:Y:S01]  /*0120*/  UISETP.GE.U32.AND UP1, UPT, UR6, 0x31, UPT ;  /* 0x000000310600788c */ /* 0x000fe2000bf26070 */
[----:B------:R-:W-:Y:S01]  /*0130*/  IMAD.SHL.U32 R20, R24, 0x10, RZ ;  /* 0x0000001018147824 */ /* 0x000fe200078e00ff */
[----:B------:R-:W-:Y:S01]  /*0140*/  UIADD3 UR4, UPT, UPT, UR6, -0x1, URZ ;  /* 0xffffffff06047890 */ /* 0x000fe2000fffe0ff */
[----:B------:R-:W-:-:S03]  /*0150*/  IMAD.MOV.U32 R11, RZ, RZ, RZ ;  /* 0x000000ffff0b7224 */ /* 0x000fc600078e00ff */
[----:B------:R-:W-:-:S03]  /*0160*/  ULEA.HI UR5, UR4, 0x1, URZ, 0x1c ;  /* 0x0000000104057891 */ /* 0x000fc6000f8fe0ff */
[----:B------:R-:W-:Y:S01]  /*0170*/  UMOV UR4, URZ ;  /* 0x000000ff00047c82 */ /* 0x000fe20008000000 */
[----:B------:R-:W-:-:S04]  /*0180*/  ULOP3.LUT UR7, UR5, 0x3, URZ, 0xc0, !UPT ;  /* 0x0000000305077892 */ /* 0x000fc8000f8ec0ff */
[----:B------:R-:W-:Y:S01]  /*0190*/  UISETP.NE.AND UP0, UPT, UR7, URZ, UPT ;  /* 0x000000ff0700728c */ /* 0x000fe2000bf05270 */
[----:B------:R-:W-:Y:S10]  /*01a0*/  BRA.U !UP1, `(.L_x_1) ;  /* 0x0000000909d47547 */ /* 0x000ff4000b800000 */
[----:B------:R-:W0:Y:S01]  /*01b0*/  S2R R17, SR_LANEID ;  /* 0x0000000000117919 */ /* 0x000e220000000000 */
[----:B------:R-:W1:Y:S01]  /*01c0*/  LDCU UR18, c[0x0][0x398] ;  /* 0x00007300ff1277ac */ /* 0x000e620008000800 */
[----:B------:R-:W-:Y:S01]  /*01d0*/  IMAD.MOV.U32 R3, RZ, RZ, RZ ;  /* 0x000000ffff037224 */ /* 0x000fe200078e00ff */
[----:B------:R-:W-:Y:S02]  /*01e0*/  CS2R R10, SRZ ;  /* 0x00000000000a7805 */ /* 0x000fe4000001ff00 */
[----:B------:R-:W-:Y:S01]  /*01f0*/  CS2R R8, SRZ ;  /* 0x0000000000087805 */ /* 0x000fe2000001ff00 */
[----:B------:R-:W2:Y:S01]  /*0200*/  LDCU UR15, c[0x0][0x3a8] ;  /* 0x00007500ff0f77ac */ /* 0x000ea20008000800 */
[----:B------:R-:W-:Y:S01]  /*0210*/  CS2R R6, SRZ ;  /* 0x0000000000067805 */ /* 0x000fe2000001ff00 */
[----:B------:R-:W-:Y:S01]  /*0220*/  ULOP3.LUT UR4, UR5, 0x1ffffffc, URZ, 0xc0, !UPT ;  /* 0x1ffffffc05047892 */ /* 0x000fe2000f8ec0ff */
[----:B------:R-:W3:Y:S02]  /*0230*/  LDCU.64 UR20, c[0x0][0x390] ;  /* 0x00007200ff1477ac */ /* 0x000ee40008000a00 */
[----:B------:R-:W-:Y:S01]  /*0240*/  UMOV UR5, URZ ;  /* 0x000000ff00057c82 */ /* 0x000fe20008000000 */
[----:B------:R-:W4:Y:S01]  /*0250*/  LDCU.64 UR22, c[0x0][0x3a0] ;  /* 0x00007400ff1677ac */ /* 0x000f220008000a00 */
[----:B-1----:R-:W-:-:S02]  /*0260*/  USHF.R.U32.HI UR6, URZ, 0x1, UR18 ;  /* 0x00000001ff067899 */ /* 0x002fc40008011612 */
[----:B------:R-:W-:Y:S02]  /*0270*/  UIMAD UR12, UR18, 0x30, URZ ;  /* 0x00000030120c78a4 */ /* 0x000fe4000f8e02ff */
[----:B--2---:R-:W-:Y:S02]  /*0280*/  USHF.R.U32.HI UR8, URZ, 0x1, UR15 ;  /* 0x00000001ff087899 */ /* 0x004fe4000801160f */
[----:B------:R-:W-:Y:S02]  /*0290*/  UIMAD UR9, UR15, 0x30, URZ ;  /* 0x000000300f0978a4 */ /* 0x000fe4000f8e02ff */
[----:B------:R-:W-:Y:S02]  /*02a0*/  USHF.L.U32 UR10, UR15, 0x5, URZ ;  /* 0x000000050f0a7899 */ /* 0x000fe400080006ff */
[----:B------:R-:W-:Y:S01]  /*02b0*/  USHF.L.U32 UR11, UR15, 0x4, URZ ;  /* 0x000000040f0b7899 */ /* 0x000fe200080006ff */
[----:B0-----:R-:W-:Y:S01]  /*02c0*/  LOP3.LUT R2, R17, 0x3, RZ, 0xc0, !PT ;  /* 0x0000000311027812 */ /* 0x001fe200078ec0ff */
[----:B------:R-:W-:Y:S01]  /*02d0*/  USHF.L.U32 UR13, UR18, 0x5, URZ ;  /* 0x00000005120d7899 */ /* 0x000fe200080006ff */
[----:B------:R-:W-:Y:S01]  /*02e0*/  SHF.R.U32.HI R17, RZ, 0x2, R17 ;  /* 0x00000002ff117819 */ /* 0x000fe20000011611 */
[----:B------:R-:W-:-:S04]  /*02f0*/  USHF.L.U32 UR14, UR18, 0x4, URZ ;  /* 0x00000004120e7899 */ /* 0x000fc800080006ff */
[----:B------:R-:W-:Y:S01]  /*0300*/  IMAD.WIDE.U32 R4, R17, UR6, R2 ;  /* 0x0000000611047c25 */ /* 0x000fe2000f8e0002 */
[----:B------:R-:W-:-:S03]  /*0310*/  UMOV UR6, URZ ;  /* 0x000000ff00067c82 */ /* 0x000fc60008000000 */
[----:B------:R-:W-:Y:S01]  /*0320*/  IMAD.WIDE.U32 R16, R17, UR8, R2 ;  /* 0x0000000811107c25 */ /* 0x000fe2000f8e0002 */
[C---:B------:R-:W-:Y:S01]  /*0330*/  SHF.L.U64.HI R0, R4.reuse, 0x2, R5 ;  /* 0x0000000204007819 */ /* 0x040fe20000010205 */
[----:B------:R-:W-:Y:S02]  /*0340*/  UIADD3 UR8, UPT, UPT, -UR4, URZ, URZ ;  /* 0x000000ff04087290 */ /* 0x000fe4000fffe1ff */
[----:B------:R-:W-:Y:S01]  /*0350*/  IMAD.SHL.U32 R2, R4, 0x4, RZ ;  /* 0x0000000404027824 */ /* 0x000fe200078e00ff */
[C---:B------:R-:W-:Y:S01]  /*0360*/  SHF.L.U64.HI R3, R16.reuse, 0x2, R17 ;  /* 0x0000000210037819 */ /* 0x040fe20000010211 */
[----:B------:R-:W-:Y:S01]  /*0370*/  IMAD.SHL.U32 R16, R16, 0x4, RZ ;  /* 0x0000000410107824 */ /* 0x000fe200078e00ff */
[----:B------:R-:W-:Y:S02]  /*0380*/  SHF.L.U32 R17, R21, 0x4, RZ ;  /* 0x0000000415117819 */ /* 0x000fe400000006ff */
[----:B------:R-:W-:Y:S01]  /*0390*/  CS2R R4, SRZ ;  /* 0x0000000000047805 */ /* 0x000fe2000001ff00 */
[----:B---34-:R-:W-:-:S06]  /*03a0*/  UMOV UR4, URZ ;  /* 0x000000ff00047c82 */ /* 0x018fcc0008000000 */
.L_x_2:
[----:B------:R-:W-:Y:S01]  /*03b0*/  IADD3 R19, P0, PT, R20, UR5, RZ ;  /* 0x0000000514137c10 */ /* 0x000fe2000ff1e0ff */
[----:B------:R-:W-:-:S03]  /*03c0*/  IMAD.U32 R29, RZ, RZ, UR18 ;  /* 0x00000012ff1d7e24 */ /* 0x000fc6000f8e00ff */
[----:B------:R-:W-:Y:S01]  /*03d0*/  LEA R15, P1, R19, UR20, 0x1 ;  /* 0x00000014130f7c11 */ /* 0x000fe2000f8208ff */
[----:B------:R-:W-:Y:S01]  /*03e0*/  IMAD.X R14, RZ, RZ, RZ, P0 ;  /* 0x000000ffff0e7224 */ /* 0x000fe200000e06ff */
[----:B------:R-:W-:-:S04]  /*03f0*/  IADD3 R12, P0, PT, R17, UR6, RZ ;  /* 0x00000006110c7c10 */ /* 0x000fc8000ff1e0ff */
[----:B------:R-:W-:Y:S01]  /*0400*/  LEA.HI.X R19, R19, UR21, R14, 0x1, P1 ;  /* 0x0000001513137c11 */ /* 0x000fe200088f0c0e */
[----:B------:R-:W-:Y:S01]  /*0410*/  IMAD.X R13, RZ, RZ, RZ, P0 ;  /* 0x000000ffff0d7224 */ /* 0x000fe200000e06ff */
[----:B------:R-:W-:Y:S02]  /*0420*/  IADD3 R14, P1, PT, R2, R15, RZ ;  /* 0x0000000f020e7210 */ /* 0x000fe40007f3e0ff */
[----:B------:R-:W-:-:S03]  /*0430*/  LEA R27, P0, R12, UR22, 0x1 ;  /* 0x000000160c1b7c11 */ /* 0x000fc6000f8008ff */
[----:B------:R-:W-:Y:S01]  /*0440*/  IMAD.X R15, R0, 0x1, R19, P1 ;  /* 0x00000001000f7824 */ /* 0x000fe200008e0613 */
[----:B------:R-:W-:Y:S02]  /*0450*/  LEA.HI.X R12, R12, UR23, R13, 0x1, P0 ;  /* 0x000000170c0c7c11 */ /* 0x000fe400080f0c0d */
[----:B------:R-:W-:Y:S01]  /*0460*/  IADD3 R26, P0, PT, R16, R27, RZ ;  /* 0x0000001b101a7210 */ /* 0x000fe20007f1e0ff */
[----:B------:R-:W-:Y:S01]  /*0470*/  IMAD.WIDE.U32 R28, R29, 0x10, R14 ;  /* 0x000000101d1c7825 */ /* 0x000fe200078e000e */
[----:B------:R-:W-:Y:S01]  /*0480*/  MOV R19, UR15 ;  /* 0x0000000f00137c02 */ /* 0x000fe20008000f00 */
[----:B------:R-:W2:Y:S02]  /*0490*/  LDG.E R13, desc[UR16][R14.64+0x10] ;  /* 0x000010100e0d7981 */ /* 0x000ea4000c1e1900 */
[----:B------:R-:W-:Y:S02]  /*04a0*/  IMAD.X R27, R3, 0x1, R12, P0 ;  /* 0x00000001031b7824 */ /* 0x000fe400000e060c */
[----:B------:R-:W3:Y:S04]  /*04b0*/  LDG.E R12, desc[UR16][R14.64] ;  /* 0x000000100e0c7981 */ /* 0x000ee8000c1e1900 */
[----:B------:R-:W4:Y:S04]  /*04c0*/  LDG.E R25, desc[UR16][R26.64] ;  /* 0x000000101a197981 */ /* 0x000f28000c1e1900 */
[----:B------:R-:W5:Y:S04]  /*04d0*/  LDG.E R18, desc[UR16][R26.64+0x10] ;  /* 0x000010101a127981 */ /* 0x000f68000c1e1900 */
[----:B------:R-:W5:Y:S04]  /*04e0*/  LDG.E R14, desc[UR16][R28.64] ;  /* 0x000000101c0e7981 */ /* 0x000f68000c1e1900 */
[----:B------:R0:W5:Y:S02]  /*04f0*/  LDG.E R15, desc[UR16][R28.64+0x10] ;  /* 0x000010101c0f7981 */ /* 0x000164000c1e1900 */
[----:B0-----:R-:W-:-:S05]  /*0500*/  IMAD.WIDE.U32 R28, R19, 0x10, R26 ;  /* 0x00000010131c7825 */ /* 0x001fca00078e001a */
[----:B------:R-:W5:Y:S04]  /*0510*/  LDG.E R23, desc[UR16][R28.64] ;  /* 0x000000101c177981 */ /* 0x000f68000c1e1900 */
[----:B------:R0:W5:Y:S02]  /*0520*/  LDG.E R19, desc[UR16][R28.64+0x10] ;  /* 0x000010101c137981 */ /* 0x000164000c1e1900 */
[----:B0-----:R-:W-:Y:S02]  /*0530*/  MOV R29, UR18 ;  /* 0x00000012001d7c02 */ /* 0x001fe40008000f00 */
[----:B--2---:R-:W-:Y:S04]  /*0540*/  MOVM.16.MT88 R13, R13 ;  /* 0x000000000d0d723a */ /* 0x004fe80000000000 */
[----:B---3--:R-:W-:Y:S04]  /*0550*/  MOVM.16.MT88 R12, R12 ;  /* 0x000000000c0c723a */ /* 0x008fe80000000000 */
[----:B----4-:R-:W-:Y:S04]  /*0560*/  MOVM.16.MT88 R22, R25 ;  /* 0x000000001916723a */ /* 0x010fe80000000000 */
[----:B-----5:R-:W-:Y:S04]  /*0570*/  MOVM.16.MT88 R14, R14 ;  /* 0x000000000e0e723a */ /* 0x020fe80000000000 */
[----:B------:R-:W-:Y:S04]  /*0580*/  MOVM.16.MT88 R15, R15 ;  /* 0x000000000f0f723a */ /* 0x000fe80000000000 */
[----:B------:R-:W-:Y:S04]  /*0590*/  MOVM.16.MT88 R18, R18 ;  /* 0x000000001212723a */ /* 0x000fe80000000000 */
[----:B------:R-:W0:Y:S04]  /*05a0*/  MOVM.16.MT88 R23, R23 ;  /* 0x000000001717723a */ /* 0x000e280000000000 */
[----:B------:R-:W1:Y:S01]  /*05b0*/  MOVM.16.MT88 R19, R19 ;  /* 0x000000001313723a */ /* 0x000e620000000000 */
[----:B0-----:R-:W-:Y:S01]  /*05c0*/  HMMA.16816.F32 R4, R12, R22, R4 ;  /* 0x000000160c04723c */ /* 0x001fe20000001804 */
[----:B------:R-:W-:-:S04]  /*05d0*/  IADD3 R22, P0, PT, R20, UR14, RZ ;  /* 0x0000000e14167c10 */ /* 0x000fc8000ff1e0ff */
[C---:B------:R-:W-:Y:S01]  /*05e0*/  LEA R25, P1, R22.reuse, UR20, 0x1 ;  /* 0x0000001416197c11 */ /* 0x040fe2000f8208ff */
[----:B------:R-:W-:Y:S02]  /*05f0*/  IMAD.X R27, RZ, RZ, RZ, P0 ;  /* 0x000000ffff1b7224 */ /* 0x000fe400000e06ff */
[----:B-1----:R-:W-:Y:S01]  /*0600*/  HMMA.16816.F32 R8, R12, R18, R8 ;  /* 0x000000120c08723c */ /* 0x002fe20000001808 */
[----:B------:R-:W-:Y:S02]  /*0610*/  IADD3 R12, P0, PT, R17, UR11, RZ ;  /* 0x0000000b110c7c10 */ /* 0x000fe4000ff1e0ff */
[----:B------:R-:W-:Y:S02]  /*0620*/  LEA.HI.X R23, R22, UR21, R27, 0x1, P1 ;  /* 0x0000001516177c11 */ /* 0x000fe400088f0c1b */
[----:B------:R-:W-:Y:S01]  /*0630*/  IADD3 R22, P1, PT, R25, R2, RZ ;  /* 0x0000000219167210 */ /* 0x000fe20007f3e0ff */
[----:B------:R-:W-:Y:S01]  /*0640*/  IMAD.X R13, RZ, RZ, RZ, P0 ;  /* 0x000000ffff0d7224 */ /* 0x000fe200000e06ff */
[----:B------:R-:W-:-:S03]  /*0650*/  LEA R27, P0, R12, UR22, 0x1 ;  /* 0x000000160c1b7c11 */ /* 0x000fc6000f8008ff */
[----:B------:R-:W-:Y:S01]  /*0660*/  IMAD.X R23, R23, 0x1, R0, P1 ;  /* 0x0000000117177824 */ /* 0x000fe200008e0600 */
[----:B------:R-:W-:Y:S02]  /*0670*/  LEA.HI.X R12, R12, UR23, R13, 0x1, P0 ;  /* 0x000000170c0c7c11 */ /* 0x000fe400080f0c0d */
[----:B------:R-:W-:Y:S01]  /*0680*/  IADD3 R26, P0, PT, R27, R16, RZ ;  /* 0x000000101b1a7210 */ /* 0x000fe20007f1e0ff */
[----:B------:R-:W-:Y:S01]  /*0690*/  IMAD.WIDE.U32 R28, R29, 0x10, R22 ;  /* 0x000000101d1c7825 */ /* 0x000fe200078e0016 */
[----:B------:R-:W2:Y:S03]  /*06a0*/  LDG.E R13, desc[UR16][R22.64+0x10] ;  /* 0x00001010160d7981 */ /* 0x000ea6000c1e1900 */
[----:B------:R-:W-:Y:S01]  /*06b0*/  IMAD.U32 R19, RZ, RZ, UR15 ;  /* 0x0000000fff137e24 */ /* 0x000fe2000f8e00ff */
[----:B------:R-:W3:Y:S01]  /*06c0*/  LDG.E R14, desc[UR16][R28.64] ;  /* 0x000000101c0e7981 */ /* 0x000ee2000c1e1900 */
[----:B------:R-:W-:-:S03]  /*06d0*/  IMAD.X R27, R12, 0x1, R3, P0 ;  /* 0x000000010c1b7824 */ /* 0x000fc600000e0603 */
[----:B------:R0:W4:Y:S04]  /*06e0*/  LDG.E R15, desc[UR16][R28.64+0x10] ;  /* 0x000010101c0f7981 */ /* 0x000128000c1e1900 */
[----:B------:R-:W5:Y:S04]  /*06f0*/  LDG.E R12, desc[UR16][R22.64] ;  /* 0x00000010160c7981 */ /* 0x000f68000c1e1900 */
[----:B------:R-:W5:Y:S01]  /*0700*/  LDG.E R25, desc[UR16][R26.64] ;  /* 0x000000101a197981 */ /* 0x000f62000c1e1900 */
[----:B0-----:R-:W-:-:S03]  /*0710*/  IMAD.WIDE.U32 R28, R19, 0x10, R26 ;  /* 0x00000010131c7825 */ /* 0x001fc600078e001a */
[----:B------:R-:W5:Y:S04]  /*0720*/  LDG.E R18, desc[UR16][R26.64+0x10] ;  /* 0x000010101a127981 */ /* 0x000f68000c1e1900 */
[----:B------:R-:W5:Y:S04]  /*0730*/  LDG.E R23, desc[UR16][R28.64] ;  /* 0x000000101c177981 */ /* 0x000f68000c1e1900 */
[----:B------:R0:W5:Y:S02]  /*0740*/  LDG.E R19, desc[UR16][R28.64+0x10] ;  /* 0x000010101c137981 */ /* 0x000164000c1e1900 */
[----:B0-----:R-:W-:-:S02]  /*0750*/  IMAD.U32 R29, RZ, RZ, UR18 ;  /* 0x00000012ff1d7e24 */ /* 0x001fc4000f8e00ff */
[----:B--2---:R-:W-:Y:S04]  /*0760*/  MOVM.16.MT88 R13, R13 ;  /* 0x000000000d0d723a */ /* 0x004fe80000000000 */
[----:B---3--:R-:W-:Y:S04]  /*0770*/  MOVM.16.MT88 R14, R14 ;  /* 0x000000000e0e723a */ /* 0x008fe80000000000 */
[----:B----4-:R-:W-:Y:S04]  /*0780*/  MOVM.16.MT88 R15, R15 ;  /* 0x000000000f0f723a */ /* 0x010fe80000000000 */
[----:B-----5:R-:W-:Y:S04]  /*0790*/  MOVM.16.MT88 R12, R12 ;  /* 0x000000000c0c723a */ /* 0x020fe80000000000 */
[----:B------:R-:W-:Y:S04]  /*07a0*/  MOVM.16.MT88 R22, R25 ;  /* 0x000000001916723a */ /* 0x000fe80000000000 */
[----:B------:R-:W0:Y:S04]  /*07b0*/  MOVM.16.MT88 R23, R23 ;  /* 0x000000001717723a */ /* 0x000e280000000000 */
[----:B------:R-:W-:Y:S04]  /*07c0*/  MOVM.16.MT88 R18, R18 ;  /* 0x000000001212723a */ /* 0x000fe80000000000 */
        /* <DEDUP_REMOVED lines=10> */
[----:B------:R-:W-:-:S02]  /*0870*/  LEA R27, P0, R12, UR22, 0x1 ;  /* 0x000000160c1b7c11 */ /* 0x000fc4000f8008ff */
[----:B------:R-:W-:Y:S02]  /*0880*/  IADD3.X R23, PT, PT, R23, R0, RZ, P1, !PT ;  /* 0x0000000017177210 */ /* 0x000fe40000ffe4ff */
        /* <DEDUP_REMOVED lines=30> */
[----:B------:R-:W-:Y:S02]  /*0a70*/  IADD3 R22, P1, PT, R25, R2, RZ ;  /* 0x0000000219167210 */ /* 0x000fe40007f3e0ff */
[----:B------:R-:W-:-:S02]  /*0a80*/  IADD3.X R13, PT, PT, RZ, RZ, RZ, P0, !PT ;  /* 0x000000ffff0d7210 */ /* 0x000fc400007fe4ff */
[----:B------:R-:W-:Y:S01]  /*0a90*/  LEA R27, P0, R12, UR22, 0x1 ;  /* 0x000000160c1b7c11 */ /* 0x000fe2000f8008ff */
[----:B------:R-:W-:-:S03]  /*0aa0*/  IMAD.X R23, R23, 0x1, R0, P1 ;  /* 0x0000000117177824 */ /* 0x000fc600008e0600 */
        /* <DEDUP_REMOVED lines=13> */
[----:B------:R-:W5:Y:S01]  /*0b80*/  LDG.E R19, desc[UR16][R28.64+0x10] ;  /* 0x000010101c137981 */ /* 0x000f62000c1e1900 */
[----:B------:R-:W-:-:S04]  /*0b90*/  UIADD3 UR8, UPT, UPT, UR8, 0x4, URZ ;  /* 0x0000000408087890 */ /* 0x000fc8000fffe0ff */
[----:B------:R-:W-:Y:S02]  /*0ba0*/  UISETP.NE.AND UP1, UPT, UR8, URZ, UPT ;  /* 0x000000ff0800728c */ /* 0x000fe4000bf25270 */
[----:B------:R-:W-:Y:S02]  /*0bb0*/  UIADD3 UR4, UPT, UPT, UR4, 0x40, URZ ;  /* 0x0000004004047890 */ /* 0x000fe4000fffe0ff */
[----:B------:R-:W-:Y:S02]  /*0bc0*/  ULEA UR9, UR15, UR9, 0x6 ;  /* 0x000000090f097291 */ /* 0x000fe4000f8e30ff */
[----:B------:R-:W-:Y:S02]  /*0bd0*/  ULEA UR10, UR15, UR10, 0x6 ;  /* 0x0000000a0f0a7291 */ /* 0x000fe4000f8e30ff */
[----:B------:R-:W-:Y:S02]  /*0be0*/  ULEA UR11, UR15, UR11, 0x6 ;  /* 0x0000000b0f0b7291 */ /* 0x000fe4000f8e30ff */
[----:B------:R-:W-:-:S02]  /*0bf0*/  ULEA UR6, UR15, UR6, 0x6 ;  /* 0x000000060f067291 */ /* 0x000fc4000f8e30ff */
[----:B------:R-:W-:Y:S02]  /*0c00*/  ULEA UR12, UR18, UR12, 0x6 ;  /* 0x0000000c120c7291 */ /* 0x000fe4000f8e30ff */
[----:B------:R-:W-:Y:S02]  /*0c10*/  ULEA UR13, UR18, UR13, 0x6 ;  /* 0x0000000d120d7291 */ /* 0x000fe4000f8e30ff */
[----:B------:R-:W-:Y:S02]  /*0c20*/  ULEA UR14, UR18, UR14, 0x6 ;  /* 0x0000000e120e7291 */ /* 0x000fe4000f8e30ff */
[----:B------:R-:W-:Y:S01]  /*0c30*/  ULEA UR5, UR18, UR5, 0x6 ;  /* 0x0000000512057291 */ /* 0x000fe2000f8e30ff */
        /* <DEDUP_REMOVED lines=8> */
[C---:B0-----:R-:W-:Y:S08]  /*0cc0*/  HMMA.16816.F32 R4, R12.reuse, R22, R4 ;  /* 0x000000160c04723c */ /* 0x041ff00000001804 */
[----:B-1----:R-:W-:Y:S01]  /*0cd0*/  HMMA.16816.F32 R8, R12, R18, R8 ;  /* 0x000000120c08723c */ /* 0x002fe20000001808 */
[----:B------:R-:W-:-:S04]  /*0ce0*/  NOP ;  /* 0x0000000000007918 */ /* 0x000fc80000000000 */
[----:B------:R-:W-:-:S15]  /*0cf0*/  BRA.U UP1, `(.L_x_2) ;  /* 0xfffffff501ac7547 */ /* 0x000fde000b83ffff */
.L_x_1:
[----:B------:R-:W-:Y:S05]  /*0d00*/  BRA.U !UP0, `(.L_x_0) ;  /* 0x0000000108e47547 */ /* 0x000fea000b800000 */
[----:B------:R-:W0:Y:S01]  /*0d10*/  S2R R0, SR_LANEID ;  /* 0x0000000000007919 */ /* 0x000e220000000000 */
[----:B------:R-:W1:Y:S01]  /*0d20*/  LDCU UR8, c[0x0][0x398] ;  /* 0x00007300ff0877ac */ /* 0x000e620008000800 */
[----:B------:R-:W-:Y:S01]  /*0d30*/  MOV R3, RZ ;  /* 0x000000ff00037202 */ /* 0x000fe20000000f00 */
[----:B------:R-:W2:Y:S01]  /*0d40*/  LDCU UR6, c[0x0][0x3a8] ;  /* 0x00007500ff0677ac */ /* 0x000ea20008000800 */
[----:B------:R-:W-:Y:S01]  /*0d50*/  UIADD3 UR7, UPT, UPT, -UR7, URZ, URZ ;  /* 0x000000ff07077290 */ /* 0x000fe2000fffe1ff */
[----:B------:R-:W3:Y:S01]  /*0d60*/  LDCU.64 UR12, c[0x0][0x390] ;  /* 0x00007200ff0c77ac */ /* 0x000ee20008000a00 */
[----:B------:R-:W4:Y:S01]  /*0d70*/  LDCU.64 UR14, c[0x0][0x3a0] ;  /* 0x00007400ff0e77ac */ /* 0x000f220008000a00 */
[----:B-1----:R-:W-:Y:S02]  /*0d80*/  USHF.R.U32.HI UR9, URZ, 0x1, UR8 ;  /* 0x00000001ff097899 */ /* 0x002fe40008011608 */
[----:B--2---:R-:W-:Y:S02]  /*0d90*/  USHF.R.U32.HI UR10, URZ, 0x1, UR6 ;  /* 0x00000001ff0a7899 */ /* 0x004fe40008011606 */
[----:B------:R-:W-:-:S02]  /*0da0*/  UIMAD UR5, UR4, UR6, URZ ;  /* 0x00000006040572a4 */ /* 0x000fc4000f8e02ff */
[----:B------:R-:W-:Y:S01]  /*0db0*/  UIMAD UR4, UR4, UR8, URZ ;  /* 0x00000008040472a4 */ /* 0x000fe2000f8e02ff */
[----:B0-----:R-:W-:Y:S02]  /*0dc0*/  LOP3.LUT R2, R0, 0x3, RZ, 0xc0, !PT ;  /* 0x0000000300027812 */ /* 0x001fe400078ec0ff */
[----:B------:R-:W-:-:S05]  /*0dd0*/  SHF.R.U32.HI R13, RZ, 0x2, R0 ;  /* 0x00000002ff0d7819 */ /* 0x000fca0000011600 */
[----:B------:R-:W-:-:S04]  /*0de0*/  IMAD.WIDE.U32 R16, R13, UR9, R2 ;  /* 0x000000090d107c25 */ /* 0x000fc8000f8e0002 */
[----:B------:R-:W-:Y:S01]  /*0df0*/  IMAD.WIDE.U32 R2, R13, UR10, R2 ;  /* 0x0000000a0d027c25 */ /* 0x000fe2000f8e0002 */
[----:B------:R-:W-:-:S04]  /*0e00*/  SHF.L.U64.HI R0, R16, 0x2, R17 ;  /* 0x0000000210007819 */ /* 0x000fc80000010211 */
[----:B---34-:R-:W-:-:S07]  /*0e10*/  SHF.L.U64.HI R25, R2, 0x2, R3 ;  /* 0x0000000202197819 */ /* 0x018fce0000010203 */
.L_x_3:
[----:B------:R-:W-:Y:S01]  /*0e20*/  IADD3 R15, P0, PT, R20, UR4, RZ ;  /* 0x00000004140f7c10 */ /* 0x000fe2000ff1e0ff */
[----:B------:R-:W-:-:S03]  /*0e30*/  IMAD.U32 R23, RZ, RZ, UR8 ;  /* 0x00000008ff177e24 */ /* 0x000fc6000f8e00ff */
[----:B------:R-:W-:Y:S01]  /*0e40*/  LEA R19, P1, R15, UR12, 0x1 ;  /* 0x0000000c0f137c11 */ /* 0x000fe2000f8208ff */
[----:B------:R-:W-:Y:S01]  /*0e50*/  IMAD.X R12, RZ, RZ, RZ, P0 ;  /* 0x000000ffff0c7224 */ /* 0x000fe200000e06ff */
[----:B------:R-:W-:-:S04]  /*0e60*/  LEA R14, P0, R21, UR5, 0x4 ;  /* 0x00000005150e7c11 */ /* 0x000fc8000f8020ff */
[----:B------:R-:W-:Y:S01]  /*0e70*/  LEA.HI.X R15, R15, UR13, R12, 0x1, P1 ;  /* 0x0000000d0f0f7c11 */ /* 0x000fe200088f0c0c */
[----:B------:R-:W-:Y:S01]  /*0e80*/  IMAD.X R13, RZ, RZ, RZ, P0 ;  /* 0x000000ffff0d7224 */ /* 0x000fe200000e06ff */
[----:B------:R-:W-:Y:S02]  /*0e90*/  LEA R27, P0, R14, UR14, 0x1 ;  /* 0x0000000e0e1b7c11 */ /* 0x000fe4000f8008ff */
[----:B------:R-:W-:Y:S02]  /*0ea0*/  LEA R18, P1, R16, R19, 0x2 ;  /* 0x0000001310127211 */ /* 0x000fe400078210ff */
[----:B------:R-:W-:Y:S02]  /*0eb0*/  LEA.HI.X R14, R14, UR15, R13, 0x1, P0 ;  /* 0x0000000f0e0e7c11 */ /* 0x000fe400080f0c0d */
[----:B------:R-:W-:Y:S01]  /*0ec0*/  LEA R26, P0, R2, R27, 0x2 ;  /* 0x0000001b021a7211 */ /* 0x000fe200078010ff */
[----:B------:R-:W-:Y:S02]  /*0ed0*/  IMAD.U32 R29, RZ, RZ, UR6 ;  /* 0x00000006ff1d7e24 */ /* 0x000fe4000f8e00ff */
[----:B------:R-:W-:Y:S01]  /*0ee0*/  IMAD.X R19, R15, 0x1, R0, P1 ;  /* 0x000000010f137824 */ /* 0x000fe200008e0600 */
[----:B------:R-:W-:Y:S01]  /*0ef0*/  IADD3.X R27, PT, PT, R14, R25, RZ, P0, !PT ;  /* 0x000000190e1b7210 */ /* 0x000fe200007fe4ff */
[----:B------:R-:W-:-:S03]  /*0f00*/  IMAD.WIDE.U32 R22, R23, 0x10, R18 ;  /* 0x0000001017167825 */ /* 0x000fc600078e0012 */
[----:B------:R-:W2:Y:S01]  /*0f10*/  LDG.E R12, desc[UR16][R18.64] ;  /* 0x00000010120c7981 */ /* 0x000ea2000c1e1900 */
[----:B------:R-:W-:-:S03]  /*0f20*/  IMAD.WIDE.U32 R28, R29, 0x10, R26 ;  /* 0x000000101d1c7825 */ /* 0x000fc600078e001a */
[----:B------:R-:W3:Y:S04]  /*0f30*/  LDG.E R13, desc[UR16][R18.64+0x10] ;  /* 0x00001010120d7981 */ /* 0x000ee8000c1e1900 */
[----:B------:R-:W4:Y:S04]  /*0f40*/  LDG.E R14, desc[UR16][R22.64] ;  /* 0x00000010160e7981 */ /* 0x000f28000c1e1900 */
[----:B------:R-:W5:Y:S04]  /*0f50*/  LDG.E R15, desc[UR16][R22.64+0x10] ;  /* 0x00001010160f7981 */ /* 0x000f68000c1e1900 */
[----:B------:R-:W5:Y:S04]  /*0f60*/  LDG.E R18, desc[UR16][R26.64] ;  /* 0x000000101a127981 */ /* 0x000f68000c1e1900 */
[----:B------:R-:W5:Y:S04]  /*0f70*/  LDG.E R19, desc[UR16][R28.64] ;  /* 0x000000101c137981 */ /* 0x000f68000c1e1900 */
[----:B------:R-:W5:Y:S04]  /*0f80*/  LDG.E R26, desc[UR16][R26.64+0x10] ;  /* 0x000010101a1a7981 */ /* 0x000f68000c1e1900 */
[----:B------:R-:W5:Y:S01]  /*0f90*/  LDG.E R28, desc[UR16][R28.64+0x10] ;  /* 0x000010101c1c7981 */ /* 0x000f62000c1e1900 */
[----:B------:R-:W-:-:S04]  /*0fa0*/  UIADD3 UR7, UPT, UPT, UR7, 0x1, URZ ;  /* 0x0000000107077890 */ /* 0x000fc8000fffe0ff */
[----:B------:R-:W-:Y:S02]  /*0fb0*/  UISETP.NE.AND UP0, UPT, UR7, URZ, UPT ;  /* 0x000000ff0700728c */ /* 0x000fe4000bf05270 */
[----:B------:R-:W-:Y:S02]  /*0fc0*/  ULEA UR5, UR6, UR5, 0x4 ;  /* 0x0000000506057291 */ /* 0x000fe4000f8e20ff */
[----:B------:R-:W-:Y:S01]  /*0fd0*/  ULEA UR4, UR8, UR4, 0x4 ;  /* 0x0000000408047291 */ /* 0x000fe2000f8e20ff */
        /* <DEDUP_REMOVED lines=8> */
[C---:B0-----:R-:W-:Y:S08]  /*1060*/  HMMA.16816.F32 R4, R12.reuse, R18, R4 ;  /* 0x000000120c04723c */ /* 0x041ff00000001804 */
[----:B-1----:R-:W-:Y:S01]  /*1070*/  HMMA.16816.F32 R8, R12, R22, R8 ;  /* 0x000000160c08723c */ /* 0x002fe20000001808 */
[----:B------:R-:W-:-:S04]  /*1080*/  NOP ;  /* 0x0000000000007918 */ /* 0x000fc80000000000 */
[----:B------:R-:W-:-:S15]  /*1090*/  BRA.U UP0, `(.L_x_3) ;  /* 0xfffffffd00607547 */ /* 0x000fde000b83ffff */
.L_x_0:
[----:B------:R-:W0:Y:S01]  /*10a0*/  S2R R14, SR_LANEID ;  /* 0x00000000000e7919 */ /* 0x000e220000000000 */
[----:B------:R-:W1:Y:S01]  /*10b0*/  LDC.64 R2, c[0x0][0x3b8] ;  /* 0x0000ee00ff027b82 */ /* 0x000e620000000a00 */
[----:B------:R-:W-:Y:S01]  /*10c0*/  IMAD.MOV.U32 R15, RZ, RZ, RZ ;  /* 0x000000ffff0f7224 */ /* 0x000fe200078e00ff */
[----:B------:R-:W2:Y:S06]  /*10d0*/  LDCU UR4, c[0x0][0x3c0] ;  /* 0x00007800ff0477ac */ /* 0x000eac0008000800 */
[----:B------:R-:W3:Y:S01]  /*10e0*/  LDC.64 R12, c[0x0][0x3b0] ;  /* 0x0000ec00ff0c7b82 */ /* 0x000ee20000000a00 */
[----:B-1----:R-:W-:-:S04]  /*10f0*/  IMAD R21, R21, R2, RZ ;  /* 0x0000000215157224 */ /* 0x002fc800078e02ff */
[----:B------:R-:W-:Y:S02]  /*1100*/  IMAD.SHL.U32 R21, R21, 0x10, RZ ;  /* 0x0000001015157824 */ /* 0x000fe400078e00ff */
[----:B0-----:R-:W-:Y:S01]  /*1110*/  IMAD.SHL.U32 R17, R14, 0x2, RZ ;  /* 0x000000020e117824 */ /* 0x001fe200078e00ff */
[----:B------:R-:W-:Y:S02]  /*1120*/  SHF.R.U32.HI R14, RZ, 0x2, R14 ;  /* 0x00000002ff0e7819 */ /* 0x000fe4000001160e */
[----:B------:R-:W-:Y:S02]  /*1130*/  LEA R21, P0, R24, R21, 0x4 ;  /* 0x0000001518157211 */ /* 0x000fe400078020ff */
[----:B------:R-:W-:Y:S02]  /*1140*/  LOP3.LUT R17, R17, 0x6, RZ, 0xe2, !PT ;  /* 0x0000000611117812 */ /* 0x000fe400078ee2ff */
[----:B------:R-:W-:Y:S02]  /*1150*/  IADD3.X R0, PT, PT, RZ, RZ, RZ, P0, !PT ;  /* 0x000000ffff007210 */ /* 0x000fe400007fe4ff */
[----:B---3--:R-:W-:Y:S01]  /*1160*/  LEA R19, P0, R21, R12, 0x2 ;  /* 0x0000000c15137211 */ /* 0x008fe200078010ff */
[----:B------:R-:W-:-:S03]  /*1170*/  IMAD.WIDE.U32 R14, R17, R2, R14 ;  /* 0x00000002110e7225 */ /* 0x000fc600078e000e */
[----:B------:R-:W-:Y:S01]  /*1180*/  LEA.HI.X R21, R21, R13, R0, 0x2, P0 ;  /* 0x0000000d15157211 */ /* 0x000fe200000f1400 */
[----:B------:R-:W-:Y:S01]  /*1190*/  IMAD.WIDE.U32 R16, R2, 0x4, RZ ;  /* 0x0000000402107825 */ /* 0x000fe200078e00ff */
[----:B------:R-:W-:-:S04]  /*11a0*/  LEA R18, P0, R14, R19, 0x2 ;  /* 0x000000130e127211 */ /* 0x000fc800078010ff */
[----:B------:R-:W-:Y:S01]  /*11b0*/  LEA.HI.X R19, R14, R21, R15, 0x2, P0 ;  /* 0x000000150e137211 */ /* 0x000fe200000f140f */
[----:B------:R-:W-:Y:S01]  /*11c0*/  IMAD.WIDE.U32 R12, R2, 0x20, R16 ;  /* 0x00000020020c7825 */ /* 0x000fe200078e0010 */
[----:B------:R-:W-:-:S03]  /*11d0*/  IADD3 R16, P0, PT, R16, R18, RZ ;  /* 0x0000001210107210 */ /* 0x000fc60007f1e0ff */
[----:B------:R-:W-:Y:S01]  /*11e0*/  IMAD.WIDE.U32 R14, R2, 0x20, R18 ;  /* 0x00000020020e7825 */ /* 0x000fe200078e0012 */
[----:B------:R-:W-:Y:S01]  /*11f0*/  IADD3 R12, P1, PT, R12, R18, RZ ;  /* 0x000000120c0c7210 */ /* 0x000fe20007f3e0ff */
[----:B------:R-:W2:Y:S02]  /*1200*/  LDG.E R22, desc[UR16][R18.64] ;  /* 0x0000001012167981 */ /* 0x000ea4000c1e1900 */
[--C-:B------:R-:W-:Y:S02]  /*1210*/  IMAD.X R17, R17, 0x1, R19.reuse, P0 ;  /* 0x0000000111117824 */ /* 0x100fe400000e0613 */
[----:B------:R-:W-:Y:S01]  /*1220*/  IMAD.X R13, R13, 0x1, R19, P1 ;  /* 0x000000010d0d7824 */ /* 0x000fe200008e0613 */
[----:B------:R-:W3:Y:S04]  /*1230*/  LDG.E R25, desc[UR16][R18.64+0x20] ;  /* 0x0000201012197981 */ /* 0x000ee8000c1e1900 */
[----:B------:R-:W4:Y:S04]  /*1240*/  LDG.E R24, desc[UR16][R16.64] ;  /* 0x0000001010187981 */ /* 0x000f28000c1e1900 */
[----:B------:R-:W5:Y:S04]  /*1250*/  LDG.E R26, desc[UR16][R16.64+0x20] ;  /* 0x00002010101a7981 */ /* 0x000f68000c1e1900 */
[----:B------:R-:W5:Y:S04]  /*1260*/  LDG.E R21, desc[UR16][R14.64] ;  /* 0x000000100e157981 */ /* 0x000f68000c1e1900 */
[----:B------:R-:W5:Y:S04]  /*1270*/  LDG.E R0, desc[UR16][R12.64] ;  /* 0x000000100c007981 */ /* 0x000f68000c1e1900 */
[----:B------:R-:W5:Y:S04]  /*1280*/  LDG.E R20, desc[UR16][R14.64+0x20] ;  /* 0x000020100e147981 */ /* 0x000f68000c1e1900 */
[----:B------:R-:W5:Y:S01]  /*1290*/  LDG.E R2, desc[UR16][R12.64+0x20] ;  /* 0x000020100c027981 */ /* 0x000f62000c1e1900 */
[----:B--2---:R-:W-:Y:S01]  /*12a0*/  FMUL R23, R22, UR4 ;  /* 0x0000000416177c20 */ /* 0x004fe20008400000 */
[----:B---3--:R-:W-:-:S03]  /*12b0*/  FMUL R25, R25, UR4 ;  /* 0x0000000419197c20 */ /* 0x008fc60008400000 */
[-C--:B------:R-:W-:Y:S01]  /*12c0*/  FFMA R23, R4, R3.reuse, R23 ;  /* 0x0000000304177223 */ /* 0x080fe20000000017 */
[----:B----4-:R-:W-:Y:S01]  /*12d0*/  FMUL R24, R24, UR4 ;  /* 0x0000000418187c20 */ /* 0x010fe20008400000 */
[-C--:B------:R-:W-:Y:S01]  /*12e0*/  FFMA R25, R6, R3.reuse, R25 ;  /* 0x0000000306197223 */ /* 0x080fe20000000019 */
[----:B-----5:R-:W-:Y:S02]  /*12f0*/  FMUL R26, R26, UR4 ;  /* 0x000000041a1a7c20 */ /* 0x020fe40008400000 */
[-C--:B------:R-:W-:Y:S01]  /*1300*/  FFMA R5, R5, R3.reuse, R24 ;  /* 0x0000000305057223 */ /* 0x080fe20000000018 */
[----:B------:R-:W-:Y:S01]  /*1310*/  FMUL R21, R21, UR4 ;  /* 0x0000000415157c20 */ /* 0x000fe20008400000 */
[-C--:B------:R-:W-:Y:S01]  /*1320*/  FFMA R7, R7, R3.reuse, R26 ;  /* 0x0000000307077223 */ /* 0x080fe2000000001a */
[----:B------:R-:W-:Y:S02]  /*1330*/  FMUL R0, R0, UR4 ;  /* 0x0000000400007c20 */ /* 0x000fe40008400000 */
[-C--:B------:R-:W-:Y:S01]  /*1340*/  FFMA R21, R8, R3.reuse, R21 ;  /* 0x0000000308157223 */ /* 0x080fe20000000015 */
[----:B------:R-:W-:Y:S01]  /*1350*/  FMUL R27, R20, UR4 ;  /* 0x00000004141b7c20 */ /* 0x000fe20008400000 */
[-C--:B------:R-:W-:Y:S01]  /*1360*/  FFMA R9, R9, R3.reuse, R0 ;  /* 0x0000000309097223 */ /* 0x080fe20000000000 */
[----:B------:R-:W-:Y:S01]  /*1370*/  STG.E desc[UR16][R18.64], R23 ;  /* 0x0000001712007986 */ /* 0x000fe2000c101910 */
[----:B------:R-:W-:Y:S01]  /*1380*/  FMUL R2, R2, UR4 ;  /* 0x0000000402027c20 */ /* 0x000fe20008400000 */
[----:B------:R-:W-:-:S02]  /*1390*/  FFMA R27, R10, R3, R27 ;  /* 0x000000030a1b7223 */ /* 0x000fc4000000001b */
[----:B------:R-:W-:Y:S01]  /*13a0*/  STG.E desc[UR16][R16.64], R5 ;  /* 0x0000000510007986 */ /* 0x000fe2000c101910 */
[----:B------:R-:W-:-:S03]  /*13b0*/  FFMA R3, R11, R3, R2 ;  /* 0x000000030b037223 */ /* 0x000fc60000000002 */
[----:B------:R-:W-:Y:S04]  /*13c0*/  STG.E desc[UR16][R18.64+0x20], R25 ;  /* 0x0000201912007986 */ /* 0x000fe8000c101910 */
[----:B------:R-:W-:Y:S04]  /*13d0*/  STG.E desc[UR16][R16.64+0x20], R7 ;  /* 0x0000200710007986 */ /* 0x000fe8000c101910 */
[----:B------:R-:W-:Y:S04]  /*13e0*/  STG.E desc[UR16][R14.64], R21 ;  /* 0x000000150e007986 */ /* 0x000fe8000c101910 */
[----:B------:R-:W-:Y:S04]  /*13f0*/  STG.E desc[UR16][R12.64], R9 ;  /* 0x000000090c007986 */ /* 0x000fe8000c101910 */
[----:B------:R-:W-:Y:S04]  /*1400*/  STG.E desc[UR16][R14.64+0x20], R27 ;  /* 0x0000201b0e007986 */ /* 0x000fe8000c101910 */
[----:B------:R-:W-:Y:S01]  /*1410*/  STG.E desc[UR16][R12.64+0x20], R3 ;  /* 0x000020030c007986 */ /* 0x000fe2000c101910 */
[----:B------:R-:W-:Y:S05]  /*1420*/  EXIT ;  /* 0x000000000000794d */ /* 0x000fea0003800000 */
.L_x_4:
[----:B------:R-:W-:-:S00]  /*1430*/  BRA `(.L_x_4) ;  /* 0xfffffffc00fc7947 */ /* 0x000fc0000383ffff */
[----:B------:R-:W-:-:S00]  /*1440*/  NOP ;  /* 0x0000000000007918 */ /* 0x000fc00000000000 */
        /* <DEDUP_REMOVED lines=11> */
.L_x_5:


//--------------------- .nv.shared.reserved.0     --------------------------
	.section	.nv.shared.reserved.0,"aw",@nobits
	.weak		__nv_reservedSMEM_offset_0_alias
	.size		__nv_reservedSMEM_offset_0_alias, 0, 64
	.other		__nv_reservedSMEM_offset_0_alias,@"STO_CUDA_RESERVED_SHARED STV_DEFAULT"
__nv_reservedSMEM_offset_0_alias:
	.zero		0
	.zero		64


//--------------------- .nv.constant0._Z28matrix_multiplication_kernelI6__halffLi16ELi16ELi16EN6nvcuda4wmma9col_majorENS2_9row_majorEEviiiPKT_iS7_iPT0_iff --------------------------
	.section	.nv.constant0._Z28matrix_multiplication_kernelI6__halffLi16ELi16ELi16EN6nvcuda4wmma9col_majorENS2_9row_majorEEviiiPKT_iS7_iPT0_iff,"a",@progbits
	.sectionflags	@""
	.align	4
.nv.constant0._Z28matrix_multiplication_kernelI6__halffLi16ELi16ELi16EN6nvcuda4wmma9col_majorENS2_9row_majorEEviiiPKT_iS7_iPT0_iff:
	.zero		964


//--------------------- SYMBOLS --------------------------

	.type		.nv.reservedSmem.offset0,@object
	.size		.nv.reservedSmem.offset0,0x4
